	.headerflags	@"EF_CUDA_TEXMODE_UNIFIED EF_CUDA_64BIT_ADDRESS EF_CUDA_ACCELERATORS EF_CUDA_SM90 EF_CUDA_VIRTUAL_SM(EF_CUDA_SM90)"
	.elftype	@"ET_EXEC"


//--------------------- .nv.info                  --------------------------
	.section	.nv.info,"",@"SHT_CUDA_INFO"
	.align	4


	//----- nvinfo : EIATTR_REGCOUNT
	.align		4
        /*0000*/ 	.byte	0x04, 0x2f
        /*0002*/ 	.short	(.L_2 - .L_1)
	.align		4
.L_1:
        /*0004*/ 	.word	index@(triton_poi_fused__adaptive_avg_pool2d_abs_add_clamp_div_floor_mul_sign_sub_0)
        /*0008*/ 	.word	0x00000011


	//----- nvinfo : EIATTR_MIN_STACK_SIZE
	.align		4
.L_2:
        /*000c*/ 	.byte	0x04, 0x12
        /*000e*/ 	.short	(.L_4 - .L_3)
	.align		4
.L_3:
        /*0010*/ 	.word	index@(triton_poi_fused__adaptive_avg_pool2d_abs_add_clamp_div_floor_mul_sign_sub_0)
        /*0014*/ 	.word	0x00000000


	//----- nvinfo : EIATTR_FRAME_SIZE
	.align		4
.L_4:
        /*0018*/ 	.byte	0x04, 0x11
        /*001a*/ 	.short	(.L_6 - .L_5)
	.align		4
.L_5:
        /*001c*/ 	.word	index@(triton_poi_fused__adaptive_avg_pool2d_abs_add_clamp_div_floor_mul_sign_sub_0)
        /*0020*/ 	.word	0x00000000


	//----- nvinfo : EIATTR_MIN_STACK_SIZE
	.align		4
.L_6:
        /*0024*/ 	.byte	0x04, 0x12
        /*0026*/ 	.short	(.L_8 - .L_7)
	.align		4
.L_7:
        /*0028*/ 	.word	index@(triton_poi_fused__adaptive_avg_pool2d_abs_add_clamp_div_floor_mul_sign_sub_0)
        /*002c*/ 	.word	0x00000000
.L_8:


//--------------------- .nv.info.triton_poi_fused__adaptive_avg_pool2d_abs_add_clamp_div_floor_mul_sign_sub_0 --------------------------
	.section	.nv.info.triton_poi_fused__adaptive_avg_pool2d_abs_add_clamp_div_floor_mul_sign_sub_0,"",@"SHT_CUDA_INFO"
	.sectionflags	@""
	.align	4


	//----- nvinfo : EIATTR_CUDA_API_VERSION
	.align		4
        /*0000*/ 	.byte	0x04, 0x37
        /*0002*/ 	.short	(.L_10 - .L_9)
.L_9:
        /*0004*/ 	.word	0x0000007c


	//----- nvinfo : EIATTR_KPARAM_INFO
	.align		4
.L_10:
        /*0008*/ 	.byte	0x04, 0x17
        /*000a*/ 	.short	(.L_12 - .L_11)
.L_11:
        /*000c*/ 	.word	0x00000000
        /*0010*/ 	.short	0x0006
        /*0012*/ 	.short	0x0030
        /*0014*/ 	.byte	0x00, 0xf0, 0x11, 0x00


	//----- nvinfo : EIATTR_KPARAM_INFO
	.align		4
.L_12:
        /*0018*/ 	.byte	0x04, 0x17
        /*001a*/ 	.short	(.L_14 - .L_13)
.L_13:
        /*001c*/ 	.word	0x00000000
        /*0020*/ 	.short	0x0005
        /*0022*/ 	.short	0x0028
        /*0024*/ 	.byte	0x00, 0xf4, 0x21, 0x00


	//----- nvinfo : EIATTR_KPARAM_INFO
	.align		4
.L_14:
        /*0028*/ 	.byte	0x04, 0x17
        /*002a*/ 	.short	(.L_16 - .L_15)
.L_15:
        /*002c*/ 	.word	0x00000000
        /*0030*/ 	.short	0x0004
        /*0032*/ 	.short	0x0020
        /*0034*/ 	.byte	0x00, 0xf4, 0x21, 0x00


	//----- nvinfo : EIATTR_KPARAM_INFO
	.align		4
.L_16:
        /*0038*/ 	.byte	0x04, 0x17
        /*003a*/ 	.short	(.L_18 - .L_17)
.L_17:
        /*003c*/ 	.word	0x00000000
        /*0040*/ 	.short	0x0003
        /*0042*/ 	.short	0x0018
        /*0044*/ 	.byte	0x00, 0xf4, 0x21, 0x00


	//----- nvinfo : EIATTR_KPARAM_INFO
	.align		4
.L_18:
        /*0048*/ 	.byte	0x04, 0x17
        /*004a*/ 	.short	(.L_20 - .L_19)
.L_19:
        /*004c*/ 	.word	0x00000000
        /*0050*/ 	.short	0x0002
        /*0052*/ 	.short	0x0010
        /*0054*/ 	.byte	0x00, 0xf4, 0x21, 0x00


	//----- nvinfo : EIATTR_KPARAM_INFO
	.align		4
.L_20:
        /*0058*/ 	.byte	0x04, 0x17
        /*005a*/ 	.short	(.L_22 - .L_21)
.L_21:
        /*005c*/ 	.word	0x00000000
        /*0060*/ 	.short	0x0001
        /*0062*/ 	.short	0x0008
        /*0064*/ 	.byte	0x00, 0xf4, 0x21, 0x00


	//----- nvinfo : EIATTR_KPARAM_INFO
	.align		4
.L_22:
        /*0068*/ 	.byte	0x04, 0x17
        /*006a*/ 	.short	(.L_24 - .L_23)
.L_23:
        /*006c*/ 	.word	0x00000000
        /*0070*/ 	.short	0x0000
        /*0072*/ 	.short	0x0000
        /*0074*/ 	.byte	0x00, 0xf4, 0x21, 0x00


	//----- nvinfo : EIATTR_SPARSE_MMA_MASK
	.align		4
.L_24:
        /*0078*/ 	.byte	0x03, 0x50
        /*007a*/ 	.short	0x0000


	//----- nvinfo : EIATTR_MAXREG_COUNT
	.align		4
        /*007c*/ 	.byte	0x03, 0x1b
        /*007e*/ 	.short	0x00ff


	//----- nvinfo : EIATTR_EXIT_INSTR_OFFSETS
	.align		4
        /*0080*/ 	.byte	0x04, 0x1c
        /*0082*/ 	.short	(.L_26 - .L_25)


	//   ....[0]....
.L_25:
        /*0084*/ 	.word	0x00000460


	//   ....[1]....
        /*0088*/ 	.word	0x00000480


	//----- nvinfo : EIATTR_REQNTID
	.align		4
.L_26:
        /*008c*/ 	.byte	0x04, 0x10
        /*008e*/ 	.short	(.L_28 - .L_27)
.L_27:
        /*0090*/ 	.word	0x00000080
        /*0094*/ 	.word	0x00000001
        /*0098*/ 	.word	0x00000001


	//----- nvinfo : EIATTR_CBANK_PARAM_SIZE
	.align		4
.L_28:
        /*009c*/ 	.byte	0x03, 0x19
        /*009e*/ 	.short	0x0034


	//----- nvinfo : EIATTR_PARAM_CBANK
	.align		4
        /*00a0*/ 	.byte	0x04, 0x0a
        /*00a2*/ 	.short	(.L_30 - .L_29)
	.align		4
.L_29:
        /*00a4*/ 	.word	index@(.nv.constant0.triton_poi_fused__adaptive_avg_pool2d_abs_add_clamp_div_floor_mul_sign_sub_0)
        /*00a8*/ 	.short	0x0210
        /*00aa*/ 	.short	0x0034


	//----- nvinfo : EIATTR_SW_WAR
	.align		4
.L_30:
        /*00ac*/ 	.byte	0x04, 0x36
        /*00ae*/ 	.short	(.L_32 - .L_31)
.L_31:
        /*00b0*/ 	.word	0x00000008
.L_32:


//--------------------- .nv.callgraph             --------------------------
	.section	.nv.callgraph,"",@"SHT_CUDA_CALLGRAPH"
	.align	4
	.sectionentsize	8
	.align		4
        /*0000*/ 	.word	0x00000000
	.align		4
        /*0004*/ 	.word	0xffffffff
	.align		4
        /*0008*/ 	.word	0x00000000
	.align		4
        /*000c*/ 	.word	0xfffffffe
	.align		4
        /*0010*/ 	.word	0x00000000
	.align		4
        /*0014*/ 	.word	0xfffffffd
	.align		4
        /*0018*/ 	.word	0x00000000
	.align		4
        /*001c*/ 	.word	0xfffffffc


//--------------------- .nv.constant4             --------------------------
	.section	.nv.constant4,"a",@progbits
	.align	8
	.align		8
.nv.constant4:
        /*0000*/ 	.dword	_$_str


//--------------------- .text.triton_poi_fused__adaptive_avg_pool2d_abs_add_clamp_div_floor_mul_sign_sub_0 --------------------------
	.section	.text.triton_poi_fused__adaptive_avg_pool2d_abs_add_clamp_div_floor_mul_sign_sub_0,"ax",@progbits
	.align	128
        .global         triton_poi_fused__adaptive_avg_pool2d_abs_add_clamp_div_floor_mul_sign_sub_0
        .type           triton_poi_fused__adaptive_avg_pool2d_abs_add_clamp_div_floor_mul_sign_sub_0,@function
        .size           triton_poi_fused__adaptive_avg_pool2d_abs_add_clamp_div_floor_mul_sign_sub_0,(.L_x_1 - triton_poi_fused__adaptive_avg_pool2d_abs_add_clamp_div_floor_mul_sign_sub_0)
        .other          triton_poi_fused__adaptive_avg_pool2d_abs_add_clamp_div_floor_mul_sign_sub_0,@"STO_CUDA_ENTRY STV_DEFAULT"
triton_poi_fused__adaptive_avg_pool2d_abs_add_clamp_div_floor_mul_sign_sub_0:
.text.triton_poi_fused__adaptive_avg_pool2d_abs_add_clamp_div_floor_mul_sign_sub_0:
[----:B------:R-:W0:Y:S01]  /*0000*/  LDC R1, c[0x0][0x28] ;  /* 0x00000a00ff017b82 */ /* 0x000e220000000800 */
[----:B------:R-:W1:Y:S07]  /*0010*/  S2R R2, SR_TID.X ;  /* 0x0000000000027919 */ /* 0x000e6e0000002100 */
[----:B------:R-:W2:Y:S01]  /*0020*/  LDC.64 R10, c[0x0][0x218] ;  /* 0x00008600ff0a7b82 */ /* 0x000ea20000000a00 */
[----:B------:R-:W-:Y:S01]  /*0030*/  ULDC.64 UR4, c[0x0][0x208] ;  /* 0x0000820000047ab9 */ /* 0x000fe20000000a00 */
[----:B------:R-:W3:Y:S06]  /*0040*/  S2R R3, SR_CTAID.X ;  /* 0x0000000000037919 */ /* 0x000eec0000002500 */
[----:B------:R-:W4:Y:S01]  /*0050*/  LDC.64 R8, c[0x0][0x210] ;  /* 0x00008400ff087b82 */ /* 0x000f220000000a00 */
[----:B--2---:R2:W5:Y:S01]  /*0060*/  LDG.E R0, desc[UR4][R10.64] ;  /* 0x000000040a007981 */ /* 0x004562000c1e1900 */
[----:B-1----:R-:W-:-:S05]  /*0070*/  IMAD.SHL.U32 R2, R2, 0x2, RZ ;  /* 0x0000000202027824 */ /* 0x002fca00078e00ff */
[----:B------:R-:W-:Y:S01]  /*0080*/  LOP3.LUT R2, R2, 0xfe, RZ, 0xc0, !PT ;  /* 0x000000fe02027812 */ /* 0x000fe200078ec0ff */
[----:B------:R-:W1:Y:S04]  /*0090*/  LDC.64 R6, c[0x0][0x220] ;  /* 0x00008800ff067b82 */ /* 0x000e680000000a00 */
[----:B---3--:R-:W-:-:S05]  /*00a0*/  IMAD R4, R3, 0x100, R2 ;  /* 0x0000010003047824 */ /* 0x008fca00078e0202 */
[C---:B------:R-:W-:Y:S02]  /*00b0*/  ISETP.GE.AND P0, PT, R4.reuse, 0x100, PT ;  /* 0x000001000400780c */ /* 0x040fe40003f06270 */
[----:B------:R-:W-:Y:S01]  /*00c0*/  CS2R R2, SRZ ;  /* 0x0000000000027805 */ /* 0x000fe2000001ff00 */
[----:B----4-:R-:W-:-:S10]  /*00d0*/  IMAD.WIDE R8, R4, 0x4, R8 ;  /* 0x0000000404087825 */ /* 0x010fd400078e0208 */
[----:B------:R-:W3:Y:S04]  /*00e0*/  @!P0 LDG.E.64 R2, desc[UR4][R8.64] ;  /* 0x0000000408028981 */ /* 0x000ee8000c1e1b00 */
[----:B-1----:R1:W4:Y:S01]  /*00f0*/  LDG.E R6, desc[UR4][R6.64] ;  /* 0x0000000406067981 */ /* 0x002322000c1e1900 */
[----:B------:R-:W1:Y:S08]  /*0100*/  LDC.64 R12, c[0x0][0x228] ;  /* 0x00008a00ff0c7b82 */ /* 0x000e700000000a00 */
[----:B--2---:R-:W2:Y:S01]  /*0110*/  LDC.64 R10, c[0x0][0x230] ;  /* 0x00008c00ff0a7b82 */ /* 0x004ea20000000a00 */
[----:B01----:R-:W4:Y:S04]  /*0120*/  LDG.E R12, desc[UR4][R12.64] ;  /* 0x000000040c0c7981 */ /* 0x003f28000c1e1900 */
[----:B--2---:R0:W2:Y:S01]  /*0130*/  LDG.E R10, desc[UR4][R10.64] ;  /* 0x000000040a0a7981 */ /* 0x0040a2000c1e1900 */
[----:B------:R-:W-:Y:S01]  /*0140*/  HFMA2.MMA R7, -RZ, RZ, 0, 0 ;  /* 0x00000000ff077435 */ /* 0x000fe200000001ff */
[C---:B-----5:R-:W-:Y:S01]  /*0150*/  FSETP.GEU.AND P2, PT, |R0|.reuse, 1.175494350822287508e-38, PT ;  /* 0x008000000000780b */ /* 0x060fe20003f4e200 */
[C---:B------:R-:W-:Y:S01]  /*0160*/  FMUL R5, R0.reuse, 0.25 ;  /* 0x3e80000000057820 */ /* 0x040fe20000400000 */
[----:B------:R-:W-:-:S04]  /*0170*/  FSETP.GT.AND P1, PT, |R0|, 8.50705917302346158658e+37, PT ;  /* 0x7e8000000000780b */ /* 0x000fc80003f24200 */
[----:B------:R-:W-:-:S07]  /*0180*/  FSEL R5, R5, R0, P1 ;  /* 0x0000000005057208 */ /* 0x000fce0000800000 */
[----:B------:R-:W-:-:S06]  /*0190*/  @!P2 FMUL R5, R5, 16777216 ;  /* 0x4b8000000505a820 */ /* 0x000fcc0000400000 */
[----:B------:R-:W4:Y:S01]  /*01a0*/  MUFU.RCP R5, R5 ;  /* 0x0000000500057308 */ /* 0x000f220000001000 */
[----:B---3--:R-:W-:Y:S01]  /*01b0*/  @P1 FMUL R2, R2, 0.25 ;  /* 0x3e80000002021820 */ /* 0x008fe20000400000 */
[----:B------:R-:W-:-:S03]  /*01c0*/  @P1 FMUL R3, R3, 0.25 ;  /* 0x3e80000003031820 */ /* 0x000fc60000400000 */
[----:B------:R-:W-:Y:S01]  /*01d0*/  @!P2 FMUL R2, R2, 16777216 ;  /* 0x4b8000000202a820 */ /* 0x000fe20000400000 */
[----:B------:R-:W-:-:S03]  /*01e0*/  @!P2 FMUL R3, R3, 16777216 ;  /* 0x4b8000000303a820 */ /* 0x000fc60000400000 */
[C-C-:B----4-:R-:W-:Y:S01]  /*01f0*/  FFMA R2, R5.reuse, R2, -R6.reuse ;  /* 0x0000000205027223 */ /* 0x150fe20000000806 */
[----:B------:R-:W-:-:S04]  /*0200*/  FFMA R3, R5, R3, -R6 ;  /* 0x0000000305037223 */ /* 0x000fc80000000806 */
[C---:B------:R-:W-:Y:S02]  /*0210*/  FSETP.GT.AND P1, PT, R2.reuse, RZ, PT ;  /* 0x000000ff0200720b */ /* 0x040fe40003f24000 */
[C---:B------:R-:W-:Y:S02]  /*0220*/  FSETP.GEU.AND P3, PT, R2.reuse, RZ, PT ;  /* 0x000000ff0200720b */ /* 0x040fe40003f6e000 */
[C---:B------:R-:W-:Y:S02]  /*0230*/  FSETP.GT.AND P2, PT, R3.reuse, RZ, PT ;  /* 0x000000ff0300720b */ /* 0x040fe40003f44000 */
[----:B------:R-:W-:Y:S01]  /*0240*/  FSETP.GEU.AND P4, PT, R3, RZ, PT ;  /* 0x000000ff0300720b */ /* 0x000fe20003f8e000 */
[----:B------:R-:W-:Y:S01]  /*0250*/  FADD R8, |R2|, 0.5 ;  /* 0x3f00000002087421 */ /* 0x000fe20000000200 */
[----:B------:R-:W-:Y:S01]  /*0260*/  SEL R2, RZ, 0x1, !P1 ;  /* 0x00000001ff027807 */ /* 0x000fe20004800000 */
[----:B------:R-:W-:-:S04]  /*0270*/  IMAD.MOV.U32 R5, RZ, RZ, RZ ;  /* 0x000000ffff057224 */ /* 0x000fc800078e00ff */
[----:B------:R-:W-:Y:S02]  /*0280*/  @!P1 IMAD.MOV R5, RZ, RZ, -0x1 ;  /* 0xffffffffff059424 */ /* 0x000fe400078e02ff */
[----:B------:R-:W-:Y:S01]  /*0290*/  @P3 IMAD.MOV R5, RZ, RZ, R2 ;  /* 0x000000ffff053224 */ /* 0x000fe200078e0202 */
[----:B------:R-:W-:Y:S01]  /*02a0*/  SEL R2, RZ, 0x1, !P2 ;  /* 0x00000001ff027807 */ /* 0x000fe20005000000 */
[----:B------:R-:W-:Y:S02]  /*02b0*/  @!P2 IMAD.MOV R7, RZ, RZ, -0x1 ;  /* 0xffffffffff07a424 */ /* 0x000fe400078e02ff */
[----:B------:R-:W-:Y:S01]  /*02c0*/  FADD R3, |R3|, 0.5 ;  /* 0x3f00000003037421 */ /* 0x000fe20000000200 */
[----:B------:R-:W-:Y:S01]  /*02d0*/  @P4 IADD3 R7, R2, RZ, RZ ;  /* 0x000000ff02074210 */ /* 0x000fe20007ffe0ff */
[----:B------:R-:W-:Y:S08]  /*02e0*/  FRND.FTZ.FLOOR R8, R8 ;  /* 0x0000000800087307 */ /* 0x000ff00000215000 */
[----:B------:R1:W-:Y:S08]  /*02f0*/  FRND.FTZ.FLOOR R14, R3 ;  /* 0x00000003000e7307 */ /* 0x0003f00000215000 */
[----:B------:R-:W3:Y:S01]  /*0300*/  I2F.S16 R5, R5 ;  /* 0x0000000500057306 */ /* 0x000ee20000101400 */
[----:B-1----:R-:W1:Y:S07]  /*0310*/  LDC.64 R2, c[0x0][0x238] ;  /* 0x00008e00ff027b82 */ /* 0x002e6e0000000a00 */
[----:B------:R-:W0:Y:S01]  /*0320*/  I2F.S16 R7, R7 ;  /* 0x0000000700077306 */ /* 0x000e220000101400 */
[----:B---3--:R-:W-:Y:S01]  /*0330*/  FMUL R9, R5, R8 ;  /* 0x0000000805097220 */ /* 0x008fe20000400000 */
[----:B0-----:R-:W-:-:S04]  /*0340*/  FMUL R11, R7, R14 ;  /* 0x0000000e070b7220 */ /* 0x001fc80000400000 */
[-C--:B------:R-:W-:Y:S02]  /*0350*/  FSETP.GT.AND P1, PT, R9, R12.reuse, PT ;  /* 0x0000000c0900720b */ /* 0x080fe40003f24000 */
[----:B------:R-:W-:Y:S02]  /*0360*/  FSETP.GT.AND P2, PT, R11, R12, PT ;  /* 0x0000000c0b00720b */ /* 0x000fe40003f44000 */
[----:B------:R-:W-:Y:S02]  /*0370*/  FSETP.NAN.AND P3, PT, R9, R9, PT ;  /* 0x000000090900720b */ /* 0x000fe40003f68000 */
[----:B------:R-:W-:-:S07]  /*0380*/  FSETP.NAN.AND P4, PT, R11, R11, PT ;  /* 0x0000000b0b00720b */ /* 0x000fce0003f88000 */
[-C--:B------:R-:W-:Y:S02]  /*0390*/  @!P1 FSEL R9, R9, R12.reuse, P3 ;  /* 0x0000000c09099208 */ /* 0x080fe40001800000 */
[----:B------:R-:W-:Y:S02]  /*03a0*/  @!P2 FSEL R11, R11, R12, P4 ;  /* 0x0000000c0b0ba208 */ /* 0x000fe40002000000 */
[-C--:B--2---:R-:W-:Y:S02]  /*03b0*/  FSETP.GEU.AND P3, PT, R9, R10.reuse, PT ;  /* 0x0000000a0900720b */ /* 0x084fe40003f6e000 */
[----:B------:R-:W-:Y:S02]  /*03c0*/  FSETP.GEU.AND P4, PT, R11, R10, PT ;  /* 0x0000000a0b00720b */ /* 0x000fe40003f8e000 */
[----:B------:R-:W-:Y:S02]  /*03d0*/  FSETP.NAN.AND P1, PT, R9, R9, PT ;  /* 0x000000090900720b */ /* 0x000fe40003f28000 */
[----:B------:R-:W-:-:S07]  /*03e0*/  FSETP.NAN.AND P2, PT, R11, R11, PT ;  /* 0x0000000b0b00720b */ /* 0x000fce0003f48000 */
[-C--:B------:R-:W-:Y:S02]  /*03f0*/  @P3 FSEL R9, R9, R10.reuse, P1 ;  /* 0x0000000a09093208 */ /* 0x080fe40000800000 */
[----:B------:R-:W-:-:S03]  /*0400*/  @P4 FSEL R11, R11, R10, P2 ;  /* 0x0000000a0b0b4208 */ /* 0x000fc60001000000 */
[C---:B------:R-:W-:Y:S02]  /*0410*/  FADD R9, R6.reuse, R9 ;  /* 0x0000000906097221 */ /* 0x040fe40000000000 */
[----:B------:R-:W-:Y:S01]  /*0420*/  FADD R11, R6, R11 ;  /* 0x0000000b060b7221 */ /* 0x000fe20000000000 */
[----:B-1----:R-:W-:-:S04]  /*0430*/  IMAD.WIDE R4, R4, 0x4, R2 ;  /* 0x0000000404047825 */ /* 0x002fc800078e0202 */
[C---:B------:R-:W-:Y:S01]  /*0440*/  FMUL R10, R0.reuse, R9 ;  /* 0x00000009000a7220 */ /* 0x040fe20000400000 */
[----:B------:R-:W-:Y:S01]  /*0450*/  FMUL R11, R0, R11 ;  /* 0x0000000b000b7220 */ /* 0x000fe20000400000 */
[----:B------:R-:W-:Y:S06]  /*0460*/  @P0 EXIT ;  /* 0x000000000000094d */ /* 0x000fec0003800000 */
[----:B------:R-:W-:Y:S01]  /*0470*/  STG.E.64 desc[UR4][R4.64], R10 ;  /* 0x0000000a04007986 */ /* 0x000fe2000c101b04 */
[----:B------:R-:W-:Y:S05]  /*0480*/  EXIT ;  /* 0x000000000000794d */ /* 0x000fea0003800000 */
.L_x_0:
[----:B------:R-:W-:-:S00]  /*0490*/  BRA `(.L_x_0) ;  /* 0xfffffffc00fc7947 */ /* 0x000fc0000383ffff */
[----:B------:R-:W-:-:S00]  /*04a0*/  NOP ;  /* 0x0000000000007918 */ /* 0x000fc00000000000 */
        /* <DEDUP_REMOVED lines=13> */
.L_x_1:


//--------------------- .nv.global.init           --------------------------
	.section	.nv.global.init,"aw",@progbits
.nv.global.init:
	.type		_$_str,@object
	.size		_$_str,(.L_0 - _$_str)
_$_str:
        /*0000*/ 	.byte	0x5f, 0x5f, 0x43, 0x55, 0x44, 0x41, 0x5f, 0x46, 0x54, 0x5a, 0x00
.L_0:


//--------------------- .nv.constant0.triton_poi_fused__adaptive_avg_pool2d_abs_add_clamp_div_floor_mul_sign_sub_0 --------------------------
	.section	.nv.constant0.triton_poi_fused__adaptive_avg_pool2d_abs_add_clamp_div_floor_mul_sign_sub_0,"a",@progbits
	.sectionflags	@""
	.align	4
.nv.constant0.triton_poi_fused__adaptive_avg_pool2d_abs_add_clamp_div_floor_mul_sign_sub_0:
	.zero		580
